//
// Generated by NVIDIA NVVM Compiler
//
// Compiler Build ID: CL-36424714
// Cuda compilation tools, release 13.0, V13.0.88
// Based on NVVM 20.0.0
//

.version 9.0
.target sm_100
.address_size 64

	// .globl	_Z19sum_divisors_kernelPKyPyPKjj

.visible .entry _Z19sum_divisors_kernelPKyPyPKjj(
	.param .u64 .ptr .align 1 _Z19sum_divisors_kernelPKyPyPKjj_param_0,
	.param .u64 .ptr .align 1 _Z19sum_divisors_kernelPKyPyPKjj_param_1,
	.param .u64 .ptr .align 1 _Z19sum_divisors_kernelPKyPyPKjj_param_2,
	.param .u32 _Z19sum_divisors_kernelPKyPyPKjj_param_3
)
{
	.reg .pred 	%p<11>;
	.reg .b32 	%r<20>;
	.reg .b64 	%rd<61>;

	ld.param.u64 	%rd27, [_Z19sum_divisors_kernelPKyPyPKjj_param_0];
	ld.param.u64 	%rd28, [_Z19sum_divisors_kernelPKyPyPKjj_param_1];
	ld.param.u64 	%rd26, [_Z19sum_divisors_kernelPKyPyPKjj_param_2];
	ld.param.u32 	%r4, [_Z19sum_divisors_kernelPKyPyPKjj_param_3];
	cvta.to.global.u64 	%rd1, %rd28;
	cvta.to.global.u64 	%rd29, %rd27;
	mov.u32 	%r5, %ctaid.x;
	mov.u32 	%r6, %ntid.x;
	mov.u32 	%r7, %tid.x;
	mad.lo.s32 	%r1, %r5, %r6, %r7;
	mul.wide.s32 	%rd30, %r1, 8;
	add.s64 	%rd31, %rd29, %rd30;
	ld.global.u64 	%rd2, [%rd31];
	setp.lt.u64 	%p1, %rd2, 2;
	@%p1 bra 	$L__BB0_19;
	setp.eq.s32 	%p2, %r4, 0;
	mov.b64 	%rd59, 1;
	mov.u64 	%rd52, %rd2;
	@%p2 bra 	$L__BB0_17;
	cvta.to.global.u64 	%rd3, %rd26;
	mov.b64 	%rd59, 1;
	mov.b32 	%r19, 0;
	mov.u64 	%rd52, %rd2;
$L__BB0_3:
	mul.wide.u32 	%rd34, %r19, 4;
	add.s64 	%rd35, %rd3, %rd34;
	ld.global.u32 	%r9, [%rd35];
	cvt.u64.u32 	%rd6, %r9;
	mul.wide.u32 	%rd36, %r9, %r9;
	setp.gt.u64 	%p3, %rd36, %rd52;
	@%p3 bra 	$L__BB0_17;
	and.b64  	%rd37, %rd52, -4294967296;
	setp.ne.s64 	%p4, %rd37, 0;
	@%p4 bra 	$L__BB0_6;
	cvt.u32.u64 	%r10, %rd6;
	cvt.u32.u64 	%r11, %rd52;
	rem.u32 	%r12, %r11, %r10;
	cvt.u64.u32 	%rd51, %r12;
	bra.uni 	$L__BB0_7;
$L__BB0_6:
	rem.u64 	%rd51, %rd52, %rd6;
$L__BB0_7:
	setp.ne.s64 	%p5, %rd51, 0;
	mov.b64 	%rd53, 1;
	mov.u64 	%rd54, %rd53;
	@%p5 bra 	$L__BB0_16;
$L__BB0_8:
	and.b64  	%rd39, %rd52, -4294967296;
	setp.ne.s64 	%p6, %rd39, 0;
	@%p6 bra 	$L__BB0_10;
	cvt.u32.u64 	%r13, %rd6;
	cvt.u32.u64 	%r14, %rd52;
	div.u32 	%r15, %r14, %r13;
	cvt.u64.u32 	%rd52, %r15;
	bra.uni 	$L__BB0_11;
$L__BB0_10:
	div.u64 	%rd52, %rd52, %rd6;
$L__BB0_11:
	mul.lo.s64 	%rd54, %rd54, %rd6;
	add.s64 	%rd53, %rd54, %rd53;
	and.b64  	%rd40, %rd52, -4294967296;
	setp.ne.s64 	%p7, %rd40, 0;
	@%p7 bra 	$L__BB0_13;
	cvt.u32.u64 	%r16, %rd6;
	cvt.u32.u64 	%r17, %rd52;
	rem.u32 	%r18, %r17, %r16;
	cvt.u64.u32 	%rd56, %r18;
	bra.uni 	$L__BB0_14;
$L__BB0_13:
	rem.u64 	%rd56, %rd52, %rd6;
$L__BB0_14:
	setp.eq.s64 	%p8, %rd56, 0;
	@%p8 bra 	$L__BB0_8;
	mul.lo.s64 	%rd59, %rd53, %rd59;
$L__BB0_16:
	add.s32 	%r19, %r19, 1;
	setp.ne.s32 	%p9, %r19, %r4;
	@%p9 bra 	$L__BB0_3;
$L__BB0_17:
	setp.gt.u64 	%p10, %rd52, 1;
	mad.lo.s64 	%rd41, %rd59, %rd52, %rd59;
	selp.b64 	%rd42, %rd41, %rd59, %p10;
	sub.s64 	%rd43, %rd42, %rd2;
	add.s64 	%rd45, %rd1, %rd30;
	st.global.u64 	[%rd45], %rd43;
$L__BB0_18:
	ret;
$L__BB0_19:
	add.s64 	%rd47, %rd1, %rd30;
	mov.b64 	%rd48, 0;
	st.global.u64 	[%rd47], %rd48;
	bra.uni 	$L__BB0_18;

}


// ===== COMPILED SASS (sm_100) =====

	.target	sm_100

	.elftype	@"ET_EXEC"


//--------------------- .note.nv.tkinfo           --------------------------
	.section	.note.nv.tkinfo,"",@"SHT_NOTE"
	.sectionflags	@"SHF_NOTE_NV_TKINFO"
	.tkinfo
        /*0018*/ 	.word	0x00000002
        /*0030*/ 	.string	""
        /*0030*/ 	.string	"ptxas"
        /*0030*/ 	.string	"Cuda compilation tools, release 13.0, V13.0.88"
        /*0030*/ 	.string	"Build cuda_13.0.r13.0/compiler.36424714_0"
        /*0030*/ 	.string	"-arch sm_100 -m 64 "



//--------------------- .note.nv.cuinfo           --------------------------
	.section	.note.nv.cuinfo,"",@"SHT_NOTE"
	.sectionflags	@"SHF_NOTE_NV_CUINFO"
        /*0018*/ 	.short	0x0002
        /*001a*/ 	.short	0x0064
        /*001c*/ 	.short	0x0082
	.zero		2


//--------------------- .nv.info                  --------------------------
	.section	.nv.info,"",@"SHT_CUDA_INFO"
	.align	4


	//----- nvinfo : EIATTR_REGCOUNT
	.align		4
        /*0000*/ 	.byte	0x04, 0x2f
        /*0002*/ 	.short	(.L_1 - .L_0)
	.align		4
.L_0:
        /*0004*/ 	.word	index@(_Z19sum_divisors_kernelPKyPyPKjj)
        /*0008*/ 	.word	0x0000001e


	//----- nvinfo : EIATTR_FRAME_SIZE
	.align		4
.L_1:
        /*000c*/ 	.byte	0x04, 0x11
        /*000e*/ 	.short	(.L_3 - .L_2)
	.align		4
.L_2:
        /*0010*/ 	.word	index@($__internal_1_$__cuda_sm20_rem_u64)
        /*0014*/ 	.word	0x00000000


	//----- nvinfo : EIATTR_FRAME_SIZE
	.align		4
.L_3:
        /*0018*/ 	.byte	0x04, 0x11
        /*001a*/ 	.short	(.L_5 - .L_4)
	.align		4
.L_4:
        /*001c*/ 	.word	index@($__internal_0_$__cuda_sm20_div_u64)
        /*0020*/ 	.word	0x00000000


	//----- nvinfo : EIATTR_FRAME_SIZE
	.align		4
.L_5:
        /*0024*/ 	.byte	0x04, 0x11
        /*0026*/ 	.short	(.L_7 - .L_6)
	.align		4
.L_6:
        /*0028*/ 	.word	index@(_Z19sum_divisors_kernelPKyPyPKjj)
        /*002c*/ 	.word	0x00000000


	//----- nvinfo : EIATTR_MIN_STACK_SIZE
	.align		4
.L_7:
        /*0030*/ 	.byte	0x04, 0x12
        /*0032*/ 	.short	(.L_9 - .L_8)
	.align		4
.L_8:
        /*0034*/ 	.word	index@(_Z19sum_divisors_kernelPKyPyPKjj)
        /*0038*/ 	.word	0x00000000
.L_9:


//--------------------- .nv.compat                --------------------------
	.section	.nv.compat,"",@"SHT_CUDA_COMPAT_INFO"
	.align	4
        /*0000*/ 	.byte	0x02, 0x09, 0x00, 0x00, 0x02, 0x02, 0x01, 0x00, 0x02, 0x05, 0x05, 0x00, 0x03, 0x07, 0x01, 0x01
        /*0010*/ 	.byte	0x02, 0x03, 0x00, 0x00, 0x02, 0x06, 0x01, 0x00, 0x04, 0x0b, 0x08, 0x00, 0x09, 0x00, 0x00, 0x00
        /*0020*/ 	.byte	0x00, 0x00, 0x00, 0x00


//--------------------- .nv.info._Z19sum_divisors_kernelPKyPyPKjj --------------------------
	.section	.nv.info._Z19sum_divisors_kernelPKyPyPKjj,"",@"SHT_CUDA_INFO"
	.sectionflags	@""
	.align	4


	//----- nvinfo : EIATTR_CUDA_API_VERSION
	.align		4
        /*0000*/ 	.byte	0x04, 0x37
        /*0002*/ 	.short	(.L_11 - .L_10)
.L_10:
        /*0004*/ 	.word	0x00000082


	//----- nvinfo : EIATTR_KPARAM_INFO
	.align		4
.L_11:
        /*0008*/ 	.byte	0x04, 0x17
        /*000a*/ 	.short	(.L_13 - .L_12)
.L_12:
        /*000c*/ 	.word	0x00000000
        /*0010*/ 	.short	0x0003
        /*0012*/ 	.short	0x0018
        /*0014*/ 	.byte	0x00, 0xf0, 0x11, 0x00


	//----- nvinfo : EIATTR_KPARAM_INFO
	.align		4
.L_13:
        /*0018*/ 	.byte	0x04, 0x17
        /*001a*/ 	.short	(.L_15 - .L_14)
.L_14:
        /*001c*/ 	.word	0x00000000
        /*0020*/ 	.short	0x0002
        /*0022*/ 	.short	0x0010
        /*0024*/ 	.byte	0x00, 0xf5, 0x21, 0x00


	//----- nvinfo : EIATTR_KPARAM_INFO
	.align		4
.L_15:
        /*0028*/ 	.byte	0x04, 0x17
        /*002a*/ 	.short	(.L_17 - .L_16)
.L_16:
        /*002c*/ 	.word	0x00000000
        /*0030*/ 	.short	0x0001
        /*0032*/ 	.short	0x0008
        /*0034*/ 	.byte	0x00, 0xf5, 0x21, 0x00


	//----- nvinfo : EIATTR_KPARAM_INFO
	.align		4
.L_17:
        /*0038*/ 	.byte	0x04, 0x17
        /*003a*/ 	.short	(.L_19 - .L_18)
.L_18:
        /*003c*/ 	.word	0x00000000
        /*0040*/ 	.short	0x0000
        /*0042*/ 	.short	0x0000
        /*0044*/ 	.byte	0x00, 0xf5, 0x21, 0x00


	//----- nvinfo : EIATTR_SPARSE_MMA_MASK
	.align		4
.L_19:
        /*0048*/ 	.byte	0x03, 0x50
        /*004a*/ 	.short	0x0000


	//----- nvinfo : EIATTR_MAXREG_COUNT
	.align		4
        /*004c*/ 	.byte	0x03, 0x1b
        /*004e*/ 	.short	0x00ff


	//----- nvinfo : EIATTR_MERCURY_ISA_VERSION
	.align		4
        /*0050*/ 	.byte	0x03, 0x5f
        /*0052*/ 	.short	0x0101


	//----- nvinfo : EIATTR_VRC_CTA_INIT_COUNT
	.align		4
        /*0054*/ 	.byte	0x02, 0x4a
	.zero		1
	.zero		1


	//----- nvinfo : EIATTR_EXIT_INSTR_OFFSETS
	.align		4
        /*0058*/ 	.byte	0x04, 0x1c
        /*005a*/ 	.short	(.L_21 - .L_20)


	//   ....[0]....
.L_20:
        /*005c*/ 	.word	0x000009e0


	//   ....[1]....
        /*0060*/ 	.word	0x00000a20


	//----- nvinfo : EIATTR_CRS_STACK_SIZE
	.align		4
.L_21:
        /*0064*/ 	.byte	0x04, 0x1e
        /*0066*/ 	.short	(.L_23 - .L_22)
.L_22:
        /*0068*/ 	.word	0x00000000


	//----- nvinfo : EIATTR_CBANK_PARAM_SIZE
	.align		4
.L_23:
        /*006c*/ 	.byte	0x03, 0x19
        /*006e*/ 	.short	0x001c


	//----- nvinfo : EIATTR_PARAM_CBANK
	.align		4
        /*0070*/ 	.byte	0x04, 0x0a
        /*0072*/ 	.short	(.L_25 - .L_24)
	.align		4
.L_24:
        /*0074*/ 	.word	index@(.nv.constant0._Z19sum_divisors_kernelPKyPyPKjj)
        /*0078*/ 	.short	0x0380
        /*007a*/ 	.short	0x001c


	//----- nvinfo : EIATTR_SW_WAR
	.align		4
.L_25:
        /*007c*/ 	.byte	0x04, 0x36
        /*007e*/ 	.short	(.L_27 - .L_26)
.L_26:
        /*0080*/ 	.word	0x00000008
.L_27:


//--------------------- .nv.callgraph             --------------------------
	.section	.nv.callgraph,"",@"SHT_CUDA_CALLGRAPH"
	.align	4
	.sectionentsize	8
	.align		4
        /*0000*/ 	.word	0x00000000
	.align		4
        /*0004*/ 	.word	0xffffffff
	.align		4
        /*0008*/ 	.word	0x00000000
	.align		4
        /*000c*/ 	.word	0xfffffffe
	.align		4
        /*0010*/ 	.word	0x00000000
	.align		4
        /*0014*/ 	.word	0xfffffffd
	.align		4
        /*0018*/ 	.word	0x00000000
	.align		4
        /*001c*/ 	.word	0xfffffffc


//--------------------- .text._Z19sum_divisors_kernelPKyPyPKjj --------------------------
	.section	.text._Z19sum_divisors_kernelPKyPyPKjj,"ax",@progbits
	.align	128
        .global         _Z19sum_divisors_kernelPKyPyPKjj
        .type           _Z19sum_divisors_kernelPKyPyPKjj,@function
        .size           _Z19sum_divisors_kernelPKyPyPKjj,(.L_x_19 - _Z19sum_divisors_kernelPKyPyPKjj)
        .other          _Z19sum_divisors_kernelPKyPyPKjj,@"STO_CUDA_ENTRY STV_DEFAULT"
_Z19sum_divisors_kernelPKyPyPKjj:
.text._Z19sum_divisors_kernelPKyPyPKjj:
[----:B------:R-:W-:Y:S01]  /*0000*/  LDC R1, c[0x0][0x37c] ;  /* 0x0000df00ff017b82 */ /* 0x000fe20000000800 */
[----:B------:R-:W0:Y:S07]  /*0010*/  S2R R0, SR_TID.X ;  /* 0x0000000000007919 */ /* 0x000e2e0000002100 */
[----:B------:R-:W0:Y:S01]  /*0020*/  S2UR UR6, SR_CTAID.X ;  /* 0x00000000000679c3 */ /* 0x000e220000002500 */
[----:B------:R-:W1:Y:S07]  /*0030*/  LDCU.64 UR4, c[0x0][0x358] ;  /* 0x00006b00ff0477ac */ /* 0x000e6e0008000a00 */
[----:B------:R-:W0:Y:S08]  /*0040*/  LDC R5, c[0x0][0x360] ;  /* 0x0000d800ff057b82 */ /* 0x000e300000000800 */
[----:B------:R-:W2:Y:S01]  /*0050*/  LDC.64 R12, c[0x0][0x380] ;  /* 0x0000e000ff0c7b82 */ /* 0x000ea20000000a00 */
[----:B0-----:R-:W-:-:S04]  /*0060*/  IMAD R5, R5, UR6, R0 ;  /* 0x0000000605057c24 */ /* 0x001fc8000f8e0200 */
[----:B--2---:R-:W-:-:S06]  /*0070*/  IMAD.WIDE R12, R5, 0x8, R12 ;  /* 0x00000008050c7825 */ /* 0x004fcc00078e020c */
[----:B-1----:R-:W2:Y:S02]  /*0080*/  LDG.E.64 R12, desc[UR4][R12.64] ;  /* 0x000000040c0c7981 */ /* 0x002ea4000c1e1b00 */
[----:B--2---:R-:W-:-:S04]  /*0090*/  ISETP.GE.U32.AND P0, PT, R12, 0x2, PT ;  /* 0x000000020c00780c */ /* 0x004fc80003f06070 */
[----:B------:R-:W-:-:S13]  /*00a0*/  ISETP.GE.U32.AND.EX P0, PT, R13, RZ, PT, P0 ;  /* 0x000000ff0d00720c */ /* 0x000fda0003f06100 */
[----:B------:R-:W-:Y:S05]  /*00b0*/  @!P0 BRA `(.L_x_0) ;  /* 0x00000008004c8947 */ /* 0x000fea0003800000 */
[----:B------:R-:W0:Y:S01]  /*00c0*/  LDCU UR6, c[0x0][0x398] ;  /* 0x00007300ff0677ac */ /* 0x000e220008000800 */
[----:B------:R-:W-:Y:S01]  /*00d0*/  IMAD.MOV.U32 R4, RZ, RZ, 0x1 ;  /* 0x00000001ff047424 */ /* 0x000fe200078e00ff */
[----:B------:R-:W-:Y:S01]  /*00e0*/  MOV R11, R12 ;  /* 0x0000000c000b7202 */ /* 0x000fe20000000f00 */
[----:B------:R-:W-:Y:S02]  /*00f0*/  IMAD.MOV.U32 R2, RZ, RZ, RZ ;  /* 0x000000ffff027224 */ /* 0x000fe400078e00ff */
[----:B------:R-:W-:Y:S01]  /*0100*/  IMAD.MOV.U32 R19, RZ, RZ, R13 ;  /* 0x000000ffff137224 */ /* 0x000fe200078e000d */
[----:B0-----:R-:W-:-:S09]  /*0110*/  UISETP.NE.AND UP0, UPT, UR6, URZ, UPT ;  /* 0x000000ff0600728c */ /* 0x001fd2000bf05270 */
[----:B------:R-:W-:Y:S05]  /*0120*/  BRA.U !UP0, `(.L_x_1) ;  /* 0x0000000508f07547 */ /* 0x000fea000b800000 */
[----:B------:R-:W-:Y:S01]  /*0130*/  HFMA2 R2, -RZ, RZ, 0, 0 ;  /* 0x00000000ff027431 */ /* 0x000fe200000001ff */
[----:B------:R-:W-:Y:S01]  /*0140*/  BSSY.RECONVERGENT B0, `(.L_x_1) ;  /* 0x000007a000007945 */ /* 0x000fe20003800200 */
[----:B------:R-:W-:Y:S01]  /*0150*/  IMAD.MOV.U32 R4, RZ, RZ, 0x1 ;  /* 0x00000001ff047424 */ /* 0x000fe200078e00ff */
[----:B------:R-:W-:Y:S01]  /*0160*/  MOV R19, R13 ;  /* 0x0000000d00137202 */ /* 0x000fe20000000f00 */
[----:B------:R-:W-:Y:S02]  /*0170*/  IMAD.MOV.U32 R0, RZ, RZ, RZ ;  /* 0x000000ffff007224 */ /* 0x000fe400078e00ff */
[----:B------:R-:W-:-:S07]  /*0180*/  IMAD.MOV.U32 R11, RZ, RZ, R12 ;  /* 0x000000ffff0b7224 */ /* 0x000fce00078e000c */
.L_x_16:
[----:B------:R-:W0:Y:S02]  /*0190*/  LDC.64 R6, c[0x0][0x390] ;  /* 0x0000e400ff067b82 */ /* 0x000e240000000a00 */
[----:B0-----:R-:W-:-:S05]  /*01a0*/  IMAD.WIDE.U32 R6, R0, 0x4, R6 ;  /* 0x0000000400067825 */ /* 0x001fca00078e0006 */
[----:B------:R-:W2:Y:S02]  /*01b0*/  LDG.E R18, desc[UR4][R6.64] ;  /* 0x0000000406127981 */ /* 0x000ea4000c1e1900 */
[----:B--2---:R-:W-:-:S03]  /*01c0*/  IMAD.WIDE.U32 R8, R18, R18, RZ ;  /* 0x0000001212087225 */ /* 0x004fc600078e00ff */
[----:B------:R-:W-:-:S04]  /*01d0*/  ISETP.GT.U32.AND P0, PT, R8, R11, PT ;  /* 0x0000000b0800720c */ /* 0x000fc80003f04070 */
[----:B------:R-:W-:-:S13]  /*01e0*/  ISETP.GT.U32.AND.EX P0, PT, R9, R19, PT, P0 ;  /* 0x000000130900720c */ /* 0x000fda0003f04100 */
[----:B------:R-:W-:Y:S05]  /*01f0*/  @P0 BRA `(.L_x_2) ;  /* 0x0000000400b80947 */ /* 0x000fea0003800000 */
[----:B------:R-:W-:Y:S01]  /*0200*/  ISETP.NE.U32.AND P0, PT, R19, RZ, PT ;  /* 0x000000ff1300720c */ /* 0x000fe20003f05070 */
[----:B------:R-:W-:Y:S01]  /*0210*/  BSSY.RECONVERGENT B1, `(.L_x_3) ;  /* 0x000001b000017945 */ /* 0x000fe20003800200 */
[----:B------:R-:W-:-:S11]  /*0220*/  IMAD.MOV.U32 R3, RZ, RZ, RZ ;  /* 0x000000ffff037224 */ /* 0x000fd600078e00ff */
[----:B------:R-:W-:Y:S05]  /*0230*/  @P0 BRA `(.L_x_4) ;  /* 0x0000000000500947 */ /* 0x000fea0003800000 */
[----:B------:R-:W0:Y:S01]  /*0240*/  I2F.U32.RP R8, R18 ;  /* 0x0000001200087306 */ /* 0x000e220000209000 */
[----:B------:R-:W-:Y:S02]  /*0250*/  IADD3 R9, PT, PT, RZ, -R18, RZ ;  /* 0x80000012ff097210 */ /* 0x000fe40007ffe0ff */
[----:B------:R-:W-:-:S05]  /*0260*/  ISETP.NE.U32.AND P1, PT, R18, RZ, PT ;  /* 0x000000ff1200720c */ /* 0x000fca0003f25070 */
[----:B0-----:R-:W0:Y:S02]  /*0270*/  MUFU.RCP R8, R8 ;  /* 0x0000000800087308 */ /* 0x001e240000001000 */
[----:B0-----:R-:W-:-:S06]  /*0280*/  VIADD R6, R8, 0xffffffe ;  /* 0x0ffffffe08067836 */ /* 0x001fcc0000000000 */
[----:B------:R0:W1:Y:S02]  /*0290*/  F2I.FTZ.U32.TRUNC.NTZ R7, R6 ;  /* 0x0000000600077305 */ /* 0x000064000021f000 */
[----:B0-----:R-:W-:Y:S02]  /*02a0*/  IMAD.MOV.U32 R6, RZ, RZ, RZ ;  /* 0x000000ffff067224 */ /* 0x001fe400078e00ff */
[----:B-1----:R-:W-:-:S04]  /*02b0*/  IMAD R9, R9, R7, RZ ;  /* 0x0000000709097224 */ /* 0x002fc800078e02ff */
[----:B------:R-:W-:-:S06]  /*02c0*/  IMAD.HI.U32 R10, R7, R9, R6 ;  /* 0x00000009070a7227 */ /* 0x000fcc00078e0006 */
[----:B------:R-:W-:-:S04]  /*02d0*/  IMAD.HI.U32 R10, R10, R11, RZ ;  /* 0x0000000b0a0a7227 */ /* 0x000fc800078e00ff */
[----:B------:R-:W-:-:S04]  /*02e0*/  IMAD.MOV R10, RZ, RZ, -R10 ;  /* 0x000000ffff0a7224 */ /* 0x000fc800078e0a0a */
[----:B------:R-:W-:-:S05]  /*02f0*/  IMAD R7, R18, R10, R11 ;  /* 0x0000000a12077224 */ /* 0x000fca00078e020b */
[----:B------:R-:W-:-:S13]  /*0300*/  ISETP.GE.U32.AND P0, PT, R7, R18, PT ;  /* 0x000000120700720c */ /* 0x000fda0003f06070 */
[----:B------:R-:W-:-:S04]  /*0310*/  @P0 IADD3 R7, PT, PT, -R18, R7, RZ ;  /* 0x0000000712070210 */ /* 0x000fc80007ffe1ff */
[----:B------:R-:W-:-:S13]  /*0320*/  ISETP.GE.U32.AND P0, PT, R7, R18, PT ;  /* 0x000000120700720c */ /* 0x000fda0003f06070 */
[----:B------:R-:W-:Y:S01]  /*0330*/  @P0 IMAD.IADD R7, R7, 0x1, -R18 ;  /* 0x0000000107070824 */ /* 0x000fe200078e0a12 */
[----:B------:R-:W-:-:S04]  /*0340*/  @!P1 LOP3.LUT R7, RZ, R18, RZ, 0x33, !PT ;  /* 0x00000012ff079212 */ /* 0x000fc800078e33ff */
[----:B------:R-:W-:-:S04]  /*0350*/  ISETP.NE.U32.AND P0, PT, R7, RZ, PT ;  /* 0x000000ff0700720c */ /* 0x000fc80003f05070 */
[----:B------:R-:W-:Y:S01]  /*0360*/  ISETP.NE.AND.EX P0, PT, RZ, RZ, PT, P0 ;  /* 0x000000ffff00720c */ /* 0x000fe20003f05300 */
[----:B------:R-:W-:-:S12]  /*0370*/  BRA `(.L_x_5) ;  /* 0x0000000000107947 */ /* 0x000fd80003800000 */
.L_x_4:
[----:B------:R-:W-:-:S07]  /*0380*/  MOV R6, 0x3a0 ;  /* 0x000003a000067802 */ /* 0x000fce0000000f00 */
[----:B------:R-:W-:Y:S05]  /*0390*/  CALL.REL.NOINC `($__internal_1_$__cuda_sm20_rem_u64) ;  /* 0x0000000800ac7944 */ /* 0x000fea0003c00000 */
[----:B------:R-:W-:-:S04]  /*03a0*/  ISETP.NE.U32.AND P0, PT, R16, RZ, PT ;  /* 0x000000ff1000720c */ /* 0x000fc80003f05070 */
[----:B------:R-:W-:-:S13]  /*03b0*/  ISETP.NE.AND.EX P0, PT, R17, RZ, PT, P0 ;  /* 0x000000ff1100720c */ /* 0x000fda0003f05300 */
.L_x_5:
[----:B------:R-:W-:Y:S05]  /*03c0*/  BSYNC.RECONVERGENT B1 ;  /* 0x0000000000017941 */ /* 0x000fea0003800200 */
.L_x_3:
[----:B------:R-:W-:Y:S04]  /*03d0*/  BSSY.RECONVERGENT B1, `(.L_x_6) ;  /* 0x000004c000017945 */ /* 0x000fe80003800200 */
[----:B------:R-:W-:Y:S05]  /*03e0*/  @P0 BRA `(.L_x_7) ;  /* 0x0000000400280947 */ /* 0x000fea0003800000 */
[----:B------:R-:W-:Y:S01]  /*03f0*/  HFMA2 R9, -RZ, RZ, 0, 0 ;  /* 0x00000000ff097431 */ /* 0x000fe200000001ff */
[----:B------:R-:W-:Y:S01]  /*0400*/  BSSY.RECONVERGENT B2, `(.L_x_8) ;  /* 0x0000043000027945 */ /* 0x000fe20003800200 */
[----:B------:R-:W-:Y:S02]  /*0410*/  IMAD.MOV.U32 R7, RZ, RZ, 0x1 ;  /* 0x00000001ff077424 */ /* 0x000fe400078e00ff */
[----:B------:R-:W-:Y:S02]  /*0420*/  IMAD.MOV.U32 R8, RZ, RZ, 0x1 ;  /* 0x00000001ff087424 */ /* 0x000fe400078e00ff */
[----:B------:R-:W-:-:S07]  /*0430*/  IMAD.MOV.U32 R10, RZ, RZ, RZ ;  /* 0x000000ffff0a7224 */ /* 0x000fce00078e00ff */
.L_x_15:
[----:B------:R-:W-:Y:S01]  /*0440*/  ISETP.NE.U32.AND P0, PT, R19, RZ, PT ;  /* 0x000000ff1300720c */ /* 0x000fe20003f05070 */
[----:B------:R-:W-:-:S12]  /*0450*/  BSSY.RECONVERGENT B3, `(.L_x_9) ;  /* 0x000001a000037945 */ /* 0x000fd80003800200 */
[----:B------:R-:W-:Y:S05]  /*0460*/  @P0 BRA `(.L_x_10) ;  /* 0x0000000000540947 */ /* 0x000fea0003800000 */
[----:B------:R-:W0:Y:S01]  /*0470*/  I2F.U32.RP R16, R18 ;  /* 0x0000001200107306 */ /* 0x000e220000209000 */
[----:B------:R-:W-:Y:S01]  /*0480*/  IMAD.MOV R17, RZ, RZ, -R18 ;  /* 0x000000ffff117224 */ /* 0x000fe200078e0a12 */
[----:B------:R-:W-:Y:S01]  /*0490*/  ISETP.NE.U32.AND P2, PT, R18, RZ, PT ;  /* 0x000000ff1200720c */ /* 0x000fe20003f45070 */
[----:B------:R-:W-:Y:S02]  /*04a0*/  IMAD.MOV.U32 R14, RZ, RZ, RZ ;  /* 0x000000ffff0e7224 */ /* 0x000fe400078e00ff */
[----:B------:R-:W-:-:S03]  /*04b0*/  IMAD.MOV.U32 R19, RZ, RZ, RZ ;  /* 0x000000ffff137224 */ /* 0x000fc600078e00ff */
[----:B0-----:R-:W0:Y:S02]  /*04c0*/  MUFU.RCP R16, R16 ;  /* 0x0000001000107308 */ /* 0x001e240000001000 */
[----:B0-----:R-:W-:-:S06]  /*04d0*/  IADD3 R15, PT, PT, R16, 0xffffffe, RZ ;  /* 0x0ffffffe100f7810 */ /* 0x001fcc0007ffe0ff */
[----:B------:R-:W0:Y:S02]  /*04e0*/  F2I.FTZ.U32.TRUNC.NTZ R15, R15 ;  /* 0x0000000f000f7305 */ /* 0x000e24000021f000 */
[----:B0-----:R-:W-:-:S04]  /*04f0*/  IMAD R17, R17, R15, RZ ;  /* 0x0000000f11117224 */ /* 0x001fc800078e02ff */
[----:B------:R-:W-:-:S06]  /*0500*/  IMAD.HI.U32 R6, R15, R17, R14 ;  /* 0x000000110f067227 */ /* 0x000fcc00078e000e */
[----:B------:R-:W-:-:S05]  /*0510*/  IMAD.HI.U32 R6, R6, R11, RZ ;  /* 0x0000000b06067227 */ /* 0x000fca00078e00ff */
[----:B------:R-:W-:-:S05]  /*0520*/  IADD3 R14, PT, PT, -R6, RZ, RZ ;  /* 0x000000ff060e7210 */ /* 0x000fca0007ffe1ff */
[----:B------:R-:W-:-:S05]  /*0530*/  IMAD R11, R18, R14, R11 ;  /* 0x0000000e120b7224 */ /* 0x000fca00078e020b */
[----:B------:R-:W-:-:S13]  /*0540*/  ISETP.GE.U32.AND P0, PT, R11, R18, PT ;  /* 0x000000120b00720c */ /* 0x000fda0003f06070 */
[----:B------:R-:W-:Y:S02]  /*0550*/  @P0 IMAD.IADD R11, R11, 0x1, -R18 ;  /* 0x000000010b0b0824 */ /* 0x000fe400078e0a12 */
[----:B------:R-:W-:-:S03]  /*0560*/  @P0 VIADD R6, R6, 0x1 ;  /* 0x0000000106060836 */ /* 0x000fc60000000000 */
[----:B------:R-:W-:-:S13]  /*0570*/  ISETP.GE.U32.AND P1, PT, R11, R18, PT ;  /* 0x000000120b00720c */ /* 0x000fda0003f26070 */
[----:B------:R-:W-:Y:S02]  /*0580*/  @P1 IADD3 R6, PT, PT, R6, 0x1, RZ ;  /* 0x0000000106061810 */ /* 0x000fe40007ffe0ff */
[----:B------:R-:W-:-:S05]  /*0590*/  @!P2 LOP3.LUT R6, RZ, R18, RZ, 0x33, !PT ;  /* 0x00000012ff06a212 */ /* 0x000fca00078e33ff */
[----:B------:R-:W-:Y:S01]  /*05a0*/  IMAD.MOV.U32 R11, RZ, RZ, R6 ;  /* 0x000000ffff0b7224 */ /* 0x000fe200078e0006 */
[----:B------:R-:W-:Y:S06]  /*05b0*/  BRA `(.L_x_11) ;  /* 0x00000000000c7947 */ /* 0x000fec0003800000 */
.L_x_10:
[----:B------:R-:W-:Y:S02]  /*05c0*/  MOV R20, R19 ;  /* 0x0000001300147202 */ /* 0x000fe40000000f00 */
[----:B------:R-:W-:-:S07]  /*05d0*/  MOV R6, 0x5f0 ;  /* 0x000005f000067802 */ /* 0x000fce0000000f00 */
[----:B------:R-:W-:Y:S05]  /*05e0*/  CALL.REL.NOINC `($__internal_0_$__cuda_sm20_div_u64) ;  /* 0x0000000400107944 */ /* 0x000fea0003c00000 */
.L_x_11:
[----:B------:R-:W-:Y:S05]  /*05f0*/  BSYNC.RECONVERGENT B3 ;  /* 0x0000000000037941 */ /* 0x000fea0003800200 */
.L_x_9:
[----:B------:R-:W-:Y:S01]  /*0600*/  ISETP.NE.U32.AND P1, PT, R19, RZ, PT ;  /* 0x000000ff1300720c */ /* 0x000fe20003f25070 */
[-C--:B------:R-:W-:Y:S01]  /*0610*/  IMAD.WIDE.U32 R14, R8, R18.reuse, RZ ;  /* 0x00000012080e7225 */ /* 0x080fe200078e00ff */
[----:B------:R-:W-:Y:S03]  /*0620*/  BSSY.RECONVERGENT B3, `(.L_x_12) ;  /* 0x000001f000037945 */ /* 0x000fe60003800200 */
[----:B------:R-:W-:Y:S01]  /*0630*/  IMAD R17, R10, R18, RZ ;  /* 0x000000120a117224 */ /* 0x000fe200078e02ff */
[-C--:B------:R-:W-:Y:S02]  /*0640*/  IADD3 R7, P0, PT, R7, R14.reuse, RZ ;  /* 0x0000000e07077210 */ /* 0x080fe40007f1e0ff */
[----:B------:R-:W-:Y:S01]  /*0650*/  MOV R8, R14 ;  /* 0x0000000e00087202 */ /* 0x000fe20000000f00 */
[----:B------:R-:W-:-:S04]  /*0660*/  IMAD.IADD R10, R15, 0x1, R17 ;  /* 0x000000010f0a7824 */ /* 0x000fc800078e0211 */
[----:B------:R-:W-:Y:S01]  /*0670*/  IMAD.X R9, R9, 0x1, R10, P0 ;  /* 0x0000000109097824 */ /* 0x000fe200000e060a */
[----:B------:R-:W-:Y:S06]  /*0680*/  @P1 BRA `(.L_x_13) ;  /* 0x0000000000501947 */ /* 0x000fec0003800000 */
[----:B------:R-:W0:Y:S01]  /*0690*/  I2F.U32.RP R6, R18 ;  /* 0x0000001200067306 */ /* 0x000e220000209000 */
[----:B------:R-:W-:Y:S01]  /*06a0*/  IMAD.MOV R17, RZ, RZ, -R18 ;  /* 0x000000ffff117224 */ /* 0x000fe200078e0a12 */
[----:B------:R-:W-:-:S06]  /*06b0*/  ISETP.NE.U32.AND P1, PT, R18, RZ, PT ;  /* 0x000000ff1200720c */ /* 0x000fcc0003f25070 */
[----:B0-----:R-:W0:Y:S02]  /*06c0*/  MUFU.RCP R6, R6 ;  /* 0x0000000600067308 */ /* 0x001e240000001000 */
[----:B0-----:R-:W-:-:S06]  /*06d0*/  IADD3 R14, PT, PT, R6, 0xffffffe, RZ ;  /* 0x0ffffffe060e7810 */ /* 0x001fcc0007ffe0ff */
[----:B------:R0:W1:Y:S02]  /*06e0*/  F2I.FTZ.U32.TRUNC.NTZ R15, R14 ;  /* 0x0000000e000f7305 */ /* 0x000064000021f000 */
[----:B0-----:R-:W-:Y:S02]  /*06f0*/  HFMA2 R14, -RZ, RZ, 0, 0 ;  /* 0x00000000ff0e7431 */ /* 0x001fe400000001ff */
        /* <DEDUP_REMOVED lines=13> */
.L_x_13:
[----:B------:R-:W-:-:S07]  /*07d0*/  MOV R6, 0x7f0 ;  /* 0x000007f000067802 */ /* 0x000fce0000000f00 */
[----:B------:R-:W-:Y:S05]  /*07e0*/  CALL.REL.NOINC `($__internal_1_$__cuda_sm20_rem_u64) ;  /* 0x0000000400987944 */ /* 0x000fea0003c00000 */
[----:B------:R-:W-:-:S04]  /*07f0*/  ISETP.NE.U32.AND P0, PT, R16, RZ, PT ;  /* 0x000000ff1000720c */ /* 0x000fc80003f05070 */
[----:B------:R-:W-:-:S13]  /*0800*/  ISETP.NE.AND.EX P0, PT, R17, RZ, PT, P0 ;  /* 0x000000ff1100720c */ /* 0x000fda0003f05300 */
.L_x_14:
[----:B------:R-:W-:Y:S05]  /*0810*/  BSYNC.RECONVERGENT B3 ;  /* 0x0000000000037941 */ /* 0x000fea0003800200 */
.L_x_12:
[----:B------:R-:W-:Y:S05]  /*0820*/  @!P0 BRA `(.L_x_15) ;  /* 0xfffffffc00048947 */ /* 0x000fea000383ffff */
[----:B------:R-:W-:Y:S05]  /*0830*/  BSYNC.RECONVERGENT B2 ;  /* 0x0000000000027941 */ /* 0x000fea0003800200 */
.L_x_8:
[-C--:B------:R-:W-:Y:S02]  /*0840*/  IMAD R3, R9, R4.reuse, RZ ;  /* 0x0000000409037224 */ /* 0x080fe400078e02ff */
[----:B------:R-:W-:-:S04]  /*0850*/  IMAD.WIDE.U32 R8, R7, R4, RZ ;  /* 0x0000000407087225 */ /* 0x000fc800078e00ff */
[----:B------:R-:W-:Y:S01]  /*0860*/  IMAD R3, R7, R2, R3 ;  /* 0x0000000207037224 */ /* 0x000fe200078e0203 */
[----:B------:R-:W-:-:S03]  /*0870*/  MOV R4, R8 ;  /* 0x0000000800047202 */ /* 0x000fc60000000f00 */
[----:B------:R-:W-:-:S07]  /*0880*/  IMAD.IADD R2, R9, 0x1, R3 ;  /* 0x0000000109027824 */ /* 0x000fce00078e0203 */
.L_x_7:
[----:B------:R-:W-:Y:S05]  /*0890*/  BSYNC.RECONVERGENT B1 ;  /* 0x0000000000017941 */ /* 0x000fea0003800200 */
.L_x_6:
[----:B------:R-:W0:Y:S01]  /*08a0*/  LDCU UR6, c[0x0][0x398] ;  /* 0x00007300ff0677ac */ /* 0x000e220008000800 */
[----:B------:R-:W-:-:S04]  /*08b0*/  IADD3 R0, PT, PT, R0, 0x1, RZ ;  /* 0x0000000100007810 */ /* 0x000fc80007ffe0ff */
[----:B0-----:R-:W-:-:S13]  /*08c0*/  ISETP.NE.AND P0, PT, R0, UR6, PT ;  /* 0x0000000600007c0c */ /* 0x001fda000bf05270 */
[----:B------:R-:W-:Y:S05]  /*08d0*/  @P0 BRA `(.L_x_16) ;  /* 0xfffffff8002c0947 */ /* 0x000fea000383ffff */
.L_x_2:
[----:B------:R-:W-:Y:S05]  /*08e0*/  BSYNC.RECONVERGENT B0 ;  /* 0x0000000000007941 */ /* 0x000fea0003800200 */
.L_x_1:
[----:B------:R-:W0:Y:S01]  /*08f0*/  LDC.64 R6, c[0x0][0x388] ;  /* 0x0000e200ff067b82 */ /* 0x000e220000000a00 */
[----:B------:R-:W-:Y:S01]  /*0900*/  ISETP.GT.U32.AND P0, PT, R11, 0x1, PT ;  /* 0x000000010b00780c */ /* 0x000fe20003f04070 */
[----:B------:R-:W-:Y:S01]  /*0910*/  IMAD.MOV.U32 R0, RZ, RZ, R2 ;  /* 0x000000ffff007224 */ /* 0x000fe200078e0002 */
[----:B------:R-:W-:Y:S02]  /*0920*/  MOV R2, R4 ;  /* 0x0000000400027202 */ /* 0x000fe40000000f00 */
[----:B------:R-:W-:Y:S01]  /*0930*/  ISETP.GT.U32.AND.EX P0, PT, R19, RZ, PT, P0 ;  /* 0x000000ff1300720c */ /* 0x000fe20003f04100 */
[----:B------:R-:W-:Y:S02]  /*0940*/  IMAD.MOV.U32 R3, RZ, RZ, R0 ;  /* 0x000000ffff037224 */ /* 0x000fe400078e0000 */
[-C--:B------:R-:W-:Y:S02]  /*0950*/  IMAD R8, R0, R11.reuse, RZ ;  /* 0x0000000b00087224 */ /* 0x080fe400078e02ff */
[----:B------:R-:W-:-:S04]  /*0960*/  IMAD.WIDE.U32 R2, R4, R11, R2 ;  /* 0x0000000b04027225 */ /* 0x000fc800078e0002 */
[----:B------:R-:W-:Y:S01]  /*0970*/  IMAD R11, R4, R19, R8 ;  /* 0x00000013040b7224 */ /* 0x000fe200078e0208 */
[----:B------:R-:W-:-:S04]  /*0980*/  SEL R9, R2, R4, P0 ;  /* 0x0000000402097207 */ /* 0x000fc80000000000 */
[----:B------:R-:W-:Y:S02]  /*0990*/  @P0 IADD3 R0, PT, PT, R3, R11, RZ ;  /* 0x0000000b03000210 */ /* 0x000fe40007ffe0ff */
[----:B------:R-:W-:Y:S01]  /*09a0*/  IADD3 R12, P0, PT, -R12, R9, RZ ;  /* 0x000000090c0c7210 */ /* 0x000fe20007f1e1ff */
[----:B0-----:R-:W-:-:S04]  /*09b0*/  IMAD.WIDE R2, R5, 0x8, R6 ;  /* 0x0000000805027825 */ /* 0x001fc800078e0206 */
[----:B------:R-:W-:-:S05]  /*09c0*/  IMAD.X R13, R0, 0x1, ~R13, P0 ;  /* 0x00000001000d7824 */ /* 0x000fca00000e0e0d */
[----:B------:R-:W-:Y:S01]  /*09d0*/  STG.E.64 desc[UR4][R2.64], R12 ;  /* 0x0000000c02007986 */ /* 0x000fe2000c101b04 */
[----:B------:R-:W-:Y:S05]  /*09e0*/  EXIT ;  /* 0x000000000000794d */ /* 0x000fea0003800000 */
.L_x_0:
[----:B------:R-:W0:Y:S02]  /*09f0*/  LDC.64 R2, c[0x0][0x388] ;  /* 0x0000e200ff027b82 */ /* 0x000e240000000a00 */
[----:B0-----:R-:W-:-:S05]  /*0a00*/  IMAD.WIDE R2, R5, 0x8, R2 ;  /* 0x0000000805027825 */ /* 0x001fca00078e0202 */
[----:B------:R-:W-:Y:S01]  /*0a10*/  STG.E.64 desc[UR4][R2.64], RZ ;  /* 0x000000ff02007986 */ /* 0x000fe2000c101b04 */
[----:B------:R-:W-:Y:S05]  /*0a20*/  EXIT ;  /* 0x000000000000794d */ /* 0x000fea0003800000 */
        .weak           $__internal_0_$__cuda_sm20_div_u64
        .type           $__internal_0_$__cuda_sm20_div_u64,@function
        .size           $__internal_0_$__cuda_sm20_div_u64,($__internal_1_$__cuda_sm20_rem_u64 - $__internal_0_$__cuda_sm20_div_u64)
$__internal_0_$__cuda_sm20_div_u64:
[----:B------:R-:W-:-:S06]  /*0a30*/  HFMA2 R19, -RZ, RZ, 0, 0 ;  /* 0x00000000ff137431 */ /* 0x000fcc00000001ff */
[----:B------:R-:W0:Y:S08]  /*0a40*/  I2F.U64.RP R19, R18 ;  /* 0x0000001200137312 */ /* 0x000e300000309000 */
[----:B0-----:R-:W0:Y:S02]  /*0a50*/  MUFU.RCP R14, R19 ;  /* 0x00000013000e7308 */ /* 0x001e240000001000 */
[----:B0-----:R-:W-:-:S06]  /*0a60*/  VIADD R14, R14, 0x1ffffffe ;  /* 0x1ffffffe0e0e7836 */ /* 0x001fcc0000000000 */
[----:B------:R-:W0:Y:S02]  /*0a70*/  F2I.U64.TRUNC R14, R14 ;  /* 0x0000000e000e7311 */ /* 0x000e24000020d800 */
[----:B0-----:R-:W-:-:S04]  /*0a80*/  IMAD.WIDE.U32 R16, R14, R18, RZ ;  /* 0x000000120e107225 */ /* 0x001fc800078e00ff */
[----:B------:R-:W-:Y:S01]  /*0a90*/  IMAD R17, R15, R18, R17 ;  /* 0x000000120f117224 */ /* 0x000fe200078e0211 */
[----:B------:R-:W-:-:S04]  /*0aa0*/  IADD3 R21, P0, PT, RZ, -R16, RZ ;  /* 0x80000010ff157210 */ /* 0x000fc80007f1e0ff */
[----:B------:R-:W-:Y:S01]  /*0ab0*/  IADD3.X R23, PT, PT, RZ, ~R17, RZ, P0, !PT ;  /* 0x80000011ff177210 */ /* 0x000fe200007fe4ff */
[----:B------:R-:W-:-:S04]  /*0ac0*/  IMAD.HI.U32 R16, R14, R21, RZ ;  /* 0x000000150e107227 */ /* 0x000fc800078e00ff */
[----:B------:R-:W-:Y:S02]  /*0ad0*/  IMAD.MOV.U32 R17, RZ, RZ, R14 ;  /* 0x000000ffff117224 */ /* 0x000fe400078e000e */
[-C--:B------:R-:W-:Y:S02]  /*0ae0*/  IMAD R25, R15, R23.reuse, RZ ;  /* 0x000000170f197224 */ /* 0x080fe400078e02ff */
[----:B------:R-:W-:-:S04]  /*0af0*/  IMAD.WIDE.U32 R16, P0, R14, R23, R16 ;  /* 0x000000170e107225 */ /* 0x000fc80007800010 */
[----:B------:R-:W-:-:S04]  /*0b00*/  IMAD.HI.U32 R23, R15, R23, RZ ;  /* 0x000000170f177227 */ /* 0x000fc800078e00ff */
[----:B------:R-:W-:-:S05]  /*0b10*/  IMAD.HI.U32 R16, P1, R15, R21, R16 ;  /* 0x000000150f107227 */ /* 0x000fca0007820010 */
[----:B------:R-:W-:Y:S02]  /*0b20*/  IADD3 R17, P2, PT, R25, R16, RZ ;  /* 0x0000001019117210 */ /* 0x000fe40007f5e0ff */
[----:B------:R-:W-:-:S03]  /*0b30*/  IADD3.X R16, PT, PT, R23, R15, RZ, P0, !PT ;  /* 0x0000000f17107210 */ /* 0x000fc600007fe4ff */
[----:B------:R-:W-:Y:S01]  /*0b40*/  IMAD.WIDE.U32 R14, R17, R18, RZ ;  /* 0x00000012110e7225 */ /* 0x000fe200078e00ff */
[----:B------:R-:W-:Y:S02]  /*0b50*/  IADD3.X R19, PT, PT, RZ, RZ, R16, P2, P1 ;  /* 0x000000ffff137210 */ /* 0x000fe400017e2410 */
[----:B------:R-:W-:-:S03]  /*0b60*/  IADD3 R21, P0, PT, RZ, -R14, RZ ;  /* 0x8000000eff157210 */ /* 0x000fc60007f1e0ff */
[----:B------:R-:W-:Y:S02]  /*0b70*/  IMAD R14, R19, R18, R15 ;  /* 0x00000012130e7224 */ /* 0x000fe400078e020f */
[----:B------:R-:W-:Y:S02]  /*0b80*/  IMAD.MOV.U32 R15, RZ, RZ, RZ ;  /* 0x000000ffff0f7224 */ /* 0x000fe400078e00ff */
[----:B------:R-:W-:-:S04]  /*0b90*/  IMAD.HI.U32 R16, R17, R21, RZ ;  /* 0x0000001511107227 */ /* 0x000fc800078e00ff */
[----:B------:R-:W-:-:S04]  /*0ba0*/  IMAD.X R14, RZ, RZ, ~R14, P0 ;  /* 0x000000ffff0e7224 */ /* 0x000fc800000e0e0e */
[----:B------:R-:W-:-:S04]  /*0bb0*/  IMAD.WIDE.U32 R16, P0, R17, R14, R16 ;  /* 0x0000000e11107225 */ /* 0x000fc80007800010 */
[C---:B------:R-:W-:Y:S02]  /*0bc0*/  IMAD R22, R19.reuse, R14, RZ ;  /* 0x0000000e13167224 */ /* 0x040fe400078e02ff */
[----:B------:R-:W-:-:S04]  /*0bd0*/  IMAD.HI.U32 R17, P1, R19, R21, R16 ;  /* 0x0000001513117227 */ /* 0x000fc80007820010 */
[----:B------:R-:W-:Y:S01]  /*0be0*/  IMAD.HI.U32 R14, R19, R14, RZ ;  /* 0x0000000e130e7227 */ /* 0x000fe200078e00ff */
[----:B------:R-:W-:-:S04]  /*0bf0*/  IADD3 R17, P2, PT, R22, R17, RZ ;  /* 0x0000001116117210 */ /* 0x000fc80007f5e0ff */
[----:B------:R-:W-:Y:S01]  /*0c00*/  IADD3.X R19, PT, PT, R14, R19, RZ, P0, !PT ;  /* 0x000000130e137210 */ /* 0x000fe200007fe4ff */
[----:B------:R-:W-:-:S03]  /*0c10*/  IMAD.HI.U32 R14, R17, R11, RZ ;  /* 0x0000000b110e7227 */ /* 0x000fc600078e00ff */
[----:B------:R-:W-:Y:S01]  /*0c20*/  IADD3.X R19, PT, PT, RZ, RZ, R19, P2, P1 ;  /* 0x000000ffff137210 */ /* 0x000fe200017e2413 */
[----:B------:R-:W-:-:S04]  /*0c30*/  IMAD.WIDE.U32 R14, R17, R20, R14 ;  /* 0x00000014110e7225 */ /* 0x000fc800078e000e */
[C---:B------:R-:W-:Y:S02]  /*0c40*/  IMAD R17, R19.reuse, R20, RZ ;  /* 0x0000001413117224 */ /* 0x040fe400078e02ff */
[----:B------:R-:W-:-:S04]  /*0c50*/  IMAD.HI.U32 R14, P0, R19, R11, R14 ;  /* 0x0000000b130e7227 */ /* 0x000fc8000780000e */
[----:B------:R-:W-:Y:S01]  /*0c60*/  IMAD.HI.U32 R19, R19, R20, RZ ;  /* 0x0000001413137227 */ /* 0x000fe200078e00ff */
[----:B------:R-:W-:-:S04]  /*0c70*/  IADD3 R17, P1, PT, R17, R14, RZ ;  /* 0x0000000e11117210 */ /* 0x000fc80007f3e0ff */
[----:B------:R-:W-:-:S05]  /*0c80*/  IADD3.X R14, PT, PT, R19, RZ, RZ, P0, !PT ;  /* 0x000000ff130e7210 */ /* 0x000fca00007fe4ff */
[----:B------:R-:W-:Y:S02]  /*0c90*/  IMAD.X R19, RZ, RZ, R14, P1 ;  /* 0x000000ffff137224 */ /* 0x000fe400008e060e */
[----:B------:R-:W-:-:S04]  /*0ca0*/  IMAD.WIDE.U32 R14, R17, R18, RZ ;  /* 0x00000012110e7225 */ /* 0x000fc800078e00ff */
[----:B------:R-:W-:Y:S01]  /*0cb0*/  IMAD R15, R19, R18, R15 ;  /* 0x00000012130f7224 */ /* 0x000fe200078e020f */
[----:B------:R-:W-:Y:S02]  /*0cc0*/  IADD3 R21, P0, PT, -R14, R11, RZ ;  /* 0x0000000b0e157210 */ /* 0x000fe40007f1e1ff */
[----:B------:R-:W-:Y:S02]  /*0cd0*/  IADD3 R14, P2, PT, R17, 0x1, RZ ;  /* 0x00000001110e7810 */ /* 0x000fe40007f5e0ff */
[----:B------:R-:W-:Y:S02]  /*0ce0*/  IADD3.X R20, PT, PT, ~R15, R20, RZ, P0, !PT ;  /* 0x000000140f147210 */ /* 0x000fe400007fe5ff */
[----:B------:R-:W-:Y:S01]  /*0cf0*/  ISETP.GE.U32.AND P0, PT, R21, R18, PT ;  /* 0x000000121500720c */ /* 0x000fe20003f06070 */
[----:B------:R-:W-:Y:S01]  /*0d00*/  IMAD.X R16, RZ, RZ, R19, P2 ;  /* 0x000000ffff107224 */ /* 0x000fe200010e0613 */
[----:B------:R-:W-:Y:S02]  /*0d10*/  IADD3 R11, P1, PT, -R18, R21, RZ ;  /* 0x00000015120b7210 */ /* 0x000fe40007f3e1ff */
[----:B------:R-:W-:-:S02]  /*0d20*/  ISETP.GE.U32.AND.EX P0, PT, R20, RZ, PT, P0 ;  /* 0x000000ff1400720c */ /* 0x000fc40003f06100 */
[----:B------:R-:W-:Y:S02]  /*0d30*/  IADD3.X R15, PT, PT, R20, -0x1, RZ, P1, !PT ;  /* 0xffffffff140f7810 */ /* 0x000fe40000ffe4ff */
[----:B------:R-:W-:Y:S02]  /*0d40*/  SEL R11, R11, R21, P0 ;  /* 0x000000150b0b7207 */ /* 0x000fe40000000000 */
[----:B------:R-:W-:Y:S02]  /*0d50*/  SEL R14, R14, R17, P0 ;  /* 0x000000110e0e7207 */ /* 0x000fe40000000000 */
[----:B------:R-:W-:Y:S02]  /*0d60*/  SEL R15, R15, R20, P0 ;  /* 0x000000140f0f7207 */ /* 0x000fe40000000000 */
[----:B------:R-:W-:Y:S02]  /*0d70*/  SEL R16, R16, R19, P0 ;  /* 0x0000001310107207 */ /* 0x000fe40000000000 */
[----:B------:R-:W-:-:S02]  /*0d80*/  ISETP.GE.U32.AND P0, PT, R11, R18, PT ;  /* 0x000000120b00720c */ /* 0x000fc40003f06070 */
[----:B------:R-:W-:Y:S02]  /*0d90*/  IADD3 R11, P2, PT, R14, 0x1, RZ ;  /* 0x000000010e0b7810 */ /* 0x000fe40007f5e0ff */
[----:B------:R-:W-:Y:S02]  /*0da0*/  ISETP.GE.U32.AND.EX P0, PT, R15, RZ, PT, P0 ;  /* 0x000000ff0f00720c */ /* 0x000fe40003f06100 */
[----:B------:R-:W-:Y:S02]  /*0db0*/  ISETP.NE.U32.AND P1, PT, R18, RZ, PT ;  /* 0x000000ff1200720c */ /* 0x000fe40003f25070 */
[----:B------:R-:W-:Y:S02]  /*0dc0*/  IADD3.X R19, PT, PT, RZ, R16, RZ, P2, !PT ;  /* 0x00000010ff137210 */ /* 0x000fe400017fe4ff */
[----:B------:R-:W-:Y:S01]  /*0dd0*/  SEL R11, R11, R14, P0 ;  /* 0x0000000e0b0b7207 */ /* 0x000fe20000000000 */
[----:B------:R-:W-:Y:S01]  /*0de0*/  IMAD.MOV.U32 R14, RZ, RZ, R6 ;  /* 0x000000ffff0e7224 */ /* 0x000fe200078e0006 */
[----:B------:R-:W-:-:S02]  /*0df0*/  MOV R15, 0x0 ;  /* 0x00000000000f7802 */ /* 0x000fc40000000f00 */
[----:B------:R-:W-:Y:S02]  /*0e00*/  ISETP.NE.AND.EX P1, PT, RZ, RZ, PT, P1 ;  /* 0x000000ffff00720c */ /* 0x000fe40003f25310 */
[----:B------:R-:W-:Y:S02]  /*0e10*/  SEL R19, R19, R16, P0 ;  /* 0x0000001013137207 */ /* 0x000fe40000000000 */
[----:B------:R-:W-:Y:S02]  /*0e20*/  SEL R11, R11, 0xffffffff, P1 ;  /* 0xffffffff0b0b7807 */ /* 0x000fe40000800000 */
[----:B------:R-:W-:Y:S01]  /*0e30*/  SEL R19, R19, 0xffffffff, P1 ;  /* 0xffffffff13137807 */ /* 0x000fe20000800000 */
[----:B------:R-:W-:Y:S06]  /*0e40*/  RET.REL.NODEC R14 `(_Z19sum_divisors_kernelPKyPyPKjj) ;  /* 0xfffffff00e6c7950 */ /* 0x000fec0003c3ffff */
        .weak           $__internal_1_$__cuda_sm20_rem_u64
        .type           $__internal_1_$__cuda_sm20_rem_u64,@function
        .size           $__internal_1_$__cuda_sm20_rem_u64,(.L_x_19 - $__internal_1_$__cuda_sm20_rem_u64)
$__internal_1_$__cuda_sm20_rem_u64:
[----:B------:R-:W-:Y:S01]  /*0e50*/  IMAD.MOV.U32 R20, RZ, RZ, R18 ;  /* 0x000000ffff147224 */ /* 0x000fe200078e0012 */
[----:B------:R-:W-:-:S05]  /*0e60*/  MOV R21, R3 ;  /* 0x0000000300157202 */ /* 0x000fca0000000f00 */
[----:B------:R-:W0:Y:S08]  /*0e70*/  I2F.U64.RP R20, R20 ;  /* 0x0000001400147312 */ /* 0x000e300000309000 */
[----:B0-----:R-:W0:Y:S02]  /*0e80*/  MUFU.RCP R14, R20 ;  /* 0x00000014000e7308 */ /* 0x001e240000001000 */
[----:B0-----:R-:W-:-:S06]  /*0e90*/  VIADD R14, R14, 0x1ffffffe ;  /* 0x1ffffffe0e0e7836 */ /* 0x001fcc0000000000 */
[----:B------:R-:W0:Y:S02]  /*0ea0*/  F2I.U64.TRUNC R14, R14 ;  /* 0x0000000e000e7311 */ /* 0x000e24000020d800 */
[----:B0-----:R-:W-:-:S04]  /*0eb0*/  IMAD.WIDE.U32 R16, R14, R18, RZ ;  /* 0x000000120e107225 */ /* 0x001fc800078e00ff */
[----:B------:R-:W-:Y:S01]  /*0ec0*/  IMAD R17, R14, R3, R17 ;  /* 0x000000030e117224 */ /* 0x000fe200078e0211 */
[----:B------:R-:W-:-:S03]  /*0ed0*/  IADD3 R23, P0, PT, RZ, -R16, RZ ;  /* 0x80000010ff177210 */ /* 0x000fc60007f1e0ff */
[----:B------:R-:W-:Y:S02]  /*0ee0*/  IMAD R17, R15, R18, R17 ;  /* 0x000000120f117224 */ /* 0x000fe400078e0211 */
[----:B------:R-:W-:-:S03]  /*0ef0*/  IMAD.HI.U32 R16, R14, R23, RZ ;  /* 0x000000170e107227 */ /* 0x000fc600078e00ff */
[----:B------:R-:W-:Y:S01]  /*0f00*/  IADD3.X R25, PT, PT, RZ, ~R17, RZ, P0, !PT ;  /* 0x80000011ff197210 */ /* 0x000fe200007fe4ff */
[----:B------:R-:W-:-:S04]  /*0f10*/  IMAD.MOV.U32 R17, RZ, RZ, R14 ;  /* 0x000000ffff117224 */ /* 0x000fc800078e000e */
[----:B------:R-:W-:-:S04]  /*0f20*/  IMAD.WIDE.U32 R16, P0, R14, R25, R16 ;  /* 0x000000190e107225 */ /* 0x000fc80007800010 */
[C---:B------:R-:W-:Y:S02]  /*0f30*/  IMAD R27, R15.reuse, R25, RZ ;  /* 0x000000190f1b7224 */ /* 0x040fe400078e02ff */
[----:B------:R-:W-:-:S04]  /*0f40*/  IMAD.HI.U32 R16, P1, R15, R23, R16 ;  /* 0x000000170f107227 */ /* 0x000fc80007820010 */
[----:B------:R-:W-:Y:S01]  /*0f50*/  IMAD.HI.U32 R21, R15, R25, RZ ;  /* 0x000000190f157227 */ /* 0x000fe200078e00ff */
[----:B------:R-:W-:-:S04]  /*0f60*/  IADD3 R17, P2, PT, R27, R16, RZ ;  /* 0x000000101b117210 */ /* 0x000fc80007f5e0ff */
[----:B------:R-:W-:Y:S01]  /*0f70*/  IADD3.X R21, PT, PT, R21, R15, RZ, P0, !PT ;  /* 0x0000000f15157210 */ /* 0x000fe200007fe4ff */
[----:B------:R-:W-:-:S03]  /*0f80*/  IMAD.WIDE.U32 R14, R17, R18, RZ ;  /* 0x00000012110e7225 */ /* 0x000fc600078e00ff */
[----:B------:R-:W-:Y:S01]  /*0f90*/  IADD3.X R21, PT, PT, RZ, RZ, R21, P2, P1 ;  /* 0x000000ffff157210 */ /* 0x000fe200017e2415 */
[----:B------:R-:W-:Y:S01]  /*0fa0*/  IMAD R15, R17, R3, R15 ;  /* 0x00000003110f7224 */ /* 0x000fe200078e020f */
[----:B------:R-:W-:-:S03]  /*0fb0*/  IADD3 R23, P0, PT, RZ, -R14, RZ ;  /* 0x8000000eff177210 */ /* 0x000fc60007f1e0ff */
[----:B------:R-:W-:Y:S02]  /*0fc0*/  IMAD R15, R21, R18, R15 ;  /* 0x00000012150f7224 */ /* 0x000fe400078e020f */
[----:B------:R-:W-:-:S04]  /*0fd0*/  IMAD.HI.U32 R16, R17, R23, RZ ;  /* 0x0000001711107227 */ /* 0x000fc800078e00ff */
[----:B------:R-:W-:-:S04]  /*0fe0*/  IMAD.X R14, RZ, RZ, ~R15, P0 ;  /* 0x000000ffff0e7224 */ /* 0x000fc800000e0e0f */
[----:B------:R-:W-:-:S04]  /*0ff0*/  IMAD.WIDE.U32 R16, P0, R17, R14, R16 ;  /* 0x0000000e11107225 */ /* 0x000fc80007800010 */
[C---:B------:R-:W-:Y:S02]  /*1000*/  IMAD R15, R21.reuse, R14, RZ ;  /* 0x0000000e150f7224 */ /* 0x040fe400078e02ff */
[----:B------:R-:W-:-:S04]  /*1010*/  IMAD.HI.U32 R16, P1, R21, R23, R16 ;  /* 0x0000001715107227 */ /* 0x000fc80007820010 */
[----:B------:R-:W-:Y:S01]  /*1020*/  IMAD.HI.U32 R14, R21, R14, RZ ;  /* 0x0000000e150e7227 */ /* 0x000fe200078e00ff */
[----:B------:R-:W-:-:S03]  /*1030*/  IADD3 R16, P2, PT, R15, R16, RZ ;  /* 0x000000100f107210 */ /* 0x000fc60007f5e0ff */
[----:B------:R-:W-:Y:S01]  /*1040*/  IMAD.MOV.U32 R15, RZ, RZ, RZ ;  /* 0x000000ffff0f7224 */ /* 0x000fe200078e00ff */
        /* <DEDUP_REMOVED lines=8> */
[----:B------:R-:W-:Y:S01]  /*10d0*/  IADD3.X R16, PT, PT, R16, RZ, RZ, P0, !PT ;  /* 0x000000ff10107210 */ /* 0x000fe200007fe4ff */
[----:B------:R-:W-:-:S04]  /*10e0*/  IMAD.WIDE.U32 R14, R17, R18, RZ ;  /* 0x00000012110e7225 */ /* 0x000fc800078e00ff */
[----:B------:R-:W-:Y:S01]  /*10f0*/  IMAD.X R21, RZ, RZ, R16, P1 ;  /* 0x000000ffff157224 */ /* 0x000fe200008e0610 */
[----:B------:R-:W-:Y:S01]  /*1100*/  IADD3 R23, P1, PT, -R14, R11, RZ ;  /* 0x0000000b0e177210 */ /* 0x000fe20007f3e1ff */
[----:B------:R-:W-:-:S03]  /*1110*/  IMAD R17, R17, R3, R15 ;  /* 0x0000000311117224 */ /* 0x000fc600078e020f */
[-C--:B------:R-:W-:Y:S01]  /*1120*/  ISETP.GE.U32.AND P0, PT, R23, R18.reuse, PT ;  /* 0x000000121700720c */ /* 0x080fe20003f06070 */
[----:B------:R-:W-:-:S05]  /*1130*/  IMAD R14, R21, R18, R17 ;  /* 0x00000012150e7224 */ /* 0x000fca00078e0211 */
[----:B------:R-:W-:Y:S02]  /*1140*/  IADD3.X R16, PT, PT, ~R14, R19, RZ, P1, !PT ;  /* 0x000000130e107210 */ /* 0x000fe40000ffe5ff */
[----:B------:R-:W-:Y:S02]  /*1150*/  IADD3 R15, P1, PT, -R18, R23, RZ ;  /* 0x00000017120f7210 */ /* 0x000fe40007f3e1ff */
[----:B------:R-:W-:-:S03]  /*1160*/  ISETP.GE.U32.AND.EX P0, PT, R16, R3, PT, P0 ;  /* 0x000000031000720c */ /* 0x000fc60003f06100 */
[----:B------:R-:W-:Y:S01]  /*1170*/  IMAD.X R14, R16, 0x1, ~R3, P1 ;  /* 0x00000001100e7824 */ /* 0x000fe200008e0e03 */
[----:B------:R-:W-:Y:S02]  /*1180*/  SEL R15, R15, R23, P0 ;  /* 0x000000170f0f7207 */ /* 0x000fe40000000000 */
[----:B------:R-:W-:Y:S02]  /*1190*/  ISETP.NE.U32.AND P1, PT, R18, RZ, PT ;  /* 0x000000ff1200720c */ /* 0x000fe40003f25070 */
[----:B------:R-:W-:Y:S02]  /*11a0*/  SEL R14, R14, R16, P0 ;  /* 0x000000100e0e7207 */ /* 0x000fe40000000000 */
[----:B------:R-:W-:Y:S02]  /*11b0*/  ISETP.GE.U32.AND P0, PT, R15, R18, PT ;  /* 0x000000120f00720c */ /* 0x000fe40003f06070 */
[----:B------:R-:W-:Y:S02]  /*11c0*/  IADD3 R16, P2, PT, -R18, R15, RZ ;  /* 0x0000000f12107210 */ /* 0x000fe40007f5e1ff */
[----:B------:R-:W-:-:S02]  /*11d0*/  ISETP.GE.U32.AND.EX P0, PT, R14, R3, PT, P0 ;  /* 0x000000030e00720c */ /* 0x000fc40003f06100 */
[-C--:B------:R-:W-:Y:S02]  /*11e0*/  IADD3.X R17, PT, PT, ~R3, R14.reuse, RZ, P2, !PT ;  /* 0x0000000e03117210 */ /* 0x080fe400017fe5ff */
[----:B------:R-:W-:Y:S01]  /*11f0*/  SEL R16, R16, R15, P0 ;  /* 0x0000000f10107207 */ /* 0x000fe20000000000 */
[----:B------:R-:W-:Y:S01]  /*1200*/  HFMA2 R15, -RZ, RZ, 0, 0 ;  /* 0x00000000ff0f7431 */ /* 0x000fe200000001ff */
[----:B------:R-:W-:Y:S01]  /*1210*/  SEL R17, R17, R14, P0 ;  /* 0x0000000e11117207 */ /* 0x000fe20000000000 */
[----:B------:R-:W-:Y:S01]  /*1220*/  IMAD.MOV.U32 R14, RZ, RZ, R6 ;  /* 0x000000ffff0e7224 */ /* 0x000fe200078e0006 */
[----:B------:R-:W-:-:S04]  /*1230*/  ISETP.NE.AND.EX P1, PT, R3, RZ, PT, P1 ;  /* 0x000000ff0300720c */ /* 0x000fc80003f25310 */
[----:B------:R-:W-:Y:S02]  /*1240*/  SEL R16, R16, 0xffffffff, P1 ;  /* 0xffffffff10107807 */ /* 0x000fe40000800000 */
[----:B------:R-:W-:Y:S01]  /*1250*/  SEL R17, R17, 0xffffffff, P1 ;  /* 0xffffffff11117807 */ /* 0x000fe20000800000 */
[----:B------:R-:W-:Y:S06]  /*1260*/  RET.REL.NODEC R14 `(_Z19sum_divisors_kernelPKyPyPKjj) ;  /* 0xffffffec0e647950 */ /* 0x000fec0003c3ffff */
.L_x_17:
[----:B------:R-:W-:-:S00]  /*1270*/  BRA `(.L_x_17) ;  /* 0xfffffffc00fc7947 */ /* 0x000fc0000383ffff */
[----:B------:R-:W-:-:S00]  /*1280*/  NOP ;  /* 0x0000000000007918 */ /* 0x000fc00000000000 */
[----:B------:R-:W-:-:S00]  /*1290*/  NOP ;  /* 0x0000000000007918 */ /* 0x000fc00000000000 */
[----:B------:R-:W-:-:S00]  /*12a0*/  NOP ;  /* 0x0000000000007918 */ /* 0x000fc00000000000 */
[----:B------:R-:W-:-:S00]  /*12b0*/  NOP ;  /* 0x0000000000007918 */ /* 0x000fc00000000000 */
[----:B------:R-:W-:-:S00]  /*12c0*/  NOP ;  /* 0x0000000000007918 */ /* 0x000fc00000000000 */
[----:B------:R-:W-:-:S00]  /*12d0*/  NOP ;  /* 0x0000000000007918 */ /* 0x000fc00000000000 */
[----:B------:R-:W-:-:S00]  /*12e0*/  NOP ;  /* 0x0000000000007918 */ /* 0x000fc00000000000 */
[----:B------:R-:W-:-:S00]  /*12f0*/  NOP ;  /* 0x0000000000007918 */ /* 0x000fc00000000000 */
.L_x_19:


//--------------------- .nv.shared.reserved.0     --------------------------
	.section	.nv.shared.reserved.0,"aw",@nobits
	.weak		__nv_reservedSMEM_offset_0_alias
	.size		__nv_reservedSMEM_offset_0_alias, 0, 64
	.other		__nv_reservedSMEM_offset_0_alias,@"STO_CUDA_RESERVED_SHARED STV_DEFAULT"
__nv_reservedSMEM_offset_0_alias:
	.zero		0
	.zero		64


//--------------------- .nv.constant0._Z19sum_divisors_kernelPKyPyPKjj --------------------------
	.section	.nv.constant0._Z19sum_divisors_kernelPKyPyPKjj,"a",@progbits
	.sectionflags	@""
	.align	4
.nv.constant0._Z19sum_divisors_kernelPKyPyPKjj:
	.zero		924


//--------------------- SYMBOLS --------------------------

	.type		.nv.reservedSmem.offset0,@object
	.size		.nv.reservedSmem.offset0,0x4
